	.target	sm_100a

	.elftype	@"ET_EXEC"


//--------------------- .note.nv.tkinfo           --------------------------
	.section	.note.nv.tkinfo,"",@"SHT_NOTE"
	.sectionflags	@"SHF_NOTE_NV_TKINFO"
	.tkinfo
        /*0018*/ 	.word	0x00000081
        /*0030*/ 	.string	""
        /*0030*/ 	.string	"ptxas-blackwell"
        /*0030*/ 	.string	"Cuda compilation tools, release 12.9, V12.9.86"
        /*0030*/ 	.string	"Build cuda_12.9.r12.9/compiler.36037853_0"
        /*0030*/ 	.string	"-v  -suppress-debug-info  -lineinfo  -arch sm_100a "



//--------------------- .note.nv.cuver            --------------------------
	.section	.note.nv.cuver,"",@"SHT_NOTE"
	.sectionflags	@"SHF_NOTE_NV_CUVER"
        /*0018*/ 	.short	0x0001
        /*001a*/ 	.short	0x0064
        /*001c*/ 	.short	0x0001
        /*001e*/ 	.short	0x0000
        /*0020*/ 	.short	0x0001
        /*0022*/ 	.short	0x0000


//--------------------- .nv.info                  --------------------------
	.section	.nv.info,"",@"SHT_CUDA_INFO"
	.align	4


	//----- nvinfo : EIATTR_REGCOUNT
	.align		4
        /*0000*/ 	.byte	0x04, 0x2f
        /*0002*/ 	.short	(.L_4 - .L_3)
	.align		4
.L_3:
        /*0004*/ 	.word	index@(gluon_mma)
        /*0008*/ 	.word	0x000000a8


	//----- nvinfo : EIATTR_FRAME_SIZE
	.align		4
.L_4:
        /*000c*/ 	.byte	0x04, 0x11
        /*000e*/ 	.short	(.L_6 - .L_5)
	.align		4
.L_5:
        /*0010*/ 	.word	index@($__internal_2_$__cuda_sm10x_tcgen05_guardrail_trap_unallocated_columns_being_dealloced)
        /*0014*/ 	.word	0x00000000


	//----- nvinfo : EIATTR_FRAME_SIZE
	.align		4
.L_6:
        /*0018*/ 	.byte	0x04, 0x11
        /*001a*/ 	.short	(.L_8 - .L_7)
	.align		4
.L_7:
        /*001c*/ 	.word	index@($__internal_1_$__cuda_sm10x_tcgen05_guardrail_trap_phase_invalid_during_alloc)
        /*0020*/ 	.word	0x00000000


	//----- nvinfo : EIATTR_FRAME_SIZE
	.align		4
.L_8:
        /*0024*/ 	.byte	0x04, 0x11
        /*0026*/ 	.short	(.L_10 - .L_9)
	.align		4
.L_9:
        /*0028*/ 	.word	index@($__internal_0_$__cuda_sm10x_tcgen05_guardrail_trap_col_being_dealloced_not_returned_by_alloc)
        /*002c*/ 	.word	0x00000000


	//----- nvinfo : EIATTR_FRAME_SIZE
	.align		4
.L_10:
        /*0030*/ 	.byte	0x04, 0x11
        /*0032*/ 	.short	(.L_12 - .L_11)
	.align		4
.L_11:
        /*0034*/ 	.word	index@(gluon_mma)
        /*0038*/ 	.word	0x00000000


	//----- nvinfo : EIATTR_MIN_STACK_SIZE
	.align		4
.L_12:
        /*003c*/ 	.byte	0x04, 0x12
        /*003e*/ 	.short	(.L_14 - .L_13)
	.align		4
.L_13:
        /*0040*/ 	.word	index@(gluon_mma)
        /*0044*/ 	.word	0x00000000
.L_14:


//--------------------- .nv.info.gluon_mma        --------------------------
	.section	.nv.info.gluon_mma,"",@"SHT_CUDA_INFO"
	.sectionflags	@""
	.align	4


	//----- nvinfo : EIATTR_CUDA_API_VERSION
	.align		4
        /*0000*/ 	.byte	0x04, 0x37
        /*0002*/ 	.short	(.L_16 - .L_15)
.L_15:
        /*0004*/ 	.word	0x00000081


	//----- nvinfo : EIATTR_KPARAM_INFO
	.align		4
.L_16:
        /*0008*/ 	.byte	0x04, 0x17
        /*000a*/ 	.short	(.L_18 - .L_17)
.L_17:
        /*000c*/ 	.word	0x00000000
        /*0010*/ 	.short	0x0004
        /*0012*/ 	.short	0x0020
        /*0014*/ 	.byte	0x00, 0xf4, 0x21, 0x00


	//----- nvinfo : EIATTR_KPARAM_INFO
	.align		4
.L_18:
        /*0018*/ 	.byte	0x04, 0x17
        /*001a*/ 	.short	(.L_20 - .L_19)
.L_19:
        /*001c*/ 	.word	0x00000000
        /*0020*/ 	.short	0x0003
        /*0022*/ 	.short	0x0018
        /*0024*/ 	.byte	0x00, 0xf4, 0x21, 0x00


	//----- nvinfo : EIATTR_KPARAM_INFO
	.align		4
.L_20:
        /*0028*/ 	.byte	0x04, 0x17
        /*002a*/ 	.short	(.L_22 - .L_21)
.L_21:
        /*002c*/ 	.word	0x00000000
        /*0030*/ 	.short	0x0002
        /*0032*/ 	.short	0x0010
        /*0034*/ 	.byte	0x00, 0xf4, 0x21, 0x00


	//----- nvinfo : EIATTR_KPARAM_INFO
	.align		4
.L_22:
        /*0038*/ 	.byte	0x04, 0x17
        /*003a*/ 	.short	(.L_24 - .L_23)
.L_23:
        /*003c*/ 	.word	0x00000000
        /*0040*/ 	.short	0x0001
        /*0042*/ 	.short	0x0008
        /*0044*/ 	.byte	0x00, 0xf4, 0x21, 0x00


	//----- nvinfo : EIATTR_KPARAM_INFO
	.align		4
.L_24:
        /*0048*/ 	.byte	0x04, 0x17
        /*004a*/ 	.short	(.L_26 - .L_25)
.L_25:
        /*004c*/ 	.word	0x00000000
        /*0050*/ 	.short	0x0000
        /*0052*/ 	.short	0x0000
        /*0054*/ 	.byte	0x00, 0xf4, 0x21, 0x00


	//----- nvinfo : EIATTR_AT_ENTRY_FRAGMENTS
	.align		4
.L_26:
        /*0058*/ 	.byte	0x04, 0x4f
        /*005a*/ 	.short	(.L_28 - .L_27)


	//   ....[0]....
.L_27:
        /*005c*/ 	.word	0x00000004


	//----- nvinfo : EIATTR_RESERVED_SMEM_USED
	.align		4
.L_28:
        /*0060*/ 	.byte	0x01, 0x41
	.zero		2


	//----- nvinfo : EIATTR_SPARSE_MMA_MASK
	.align		4
        /*0064*/ 	.byte	0x03, 0x50
        /*0066*/ 	.short	0x0000


	//----- nvinfo : EIATTR_TCGEN05_1CTA_USED
	.align		4
        /*0068*/ 	.byte	0x01, 0x51
	.zero		2


	//----- nvinfo : EIATTR_MAXREG_COUNT
	.align		4
        /*006c*/ 	.byte	0x03, 0x1b
        /*006e*/ 	.short	0x00ff


	//----- nvinfo : EIATTR_NUM_BARRIERS
	.align		4
        /*0070*/ 	.byte	0x02, 0x4c
        /*0072*/ 	.byte	0x01
	.zero		1


	//----- nvinfo : EIATTR_INT_WARP_WIDE_INSTR_OFFSETS
	.align		4
        /*0074*/ 	.byte	0x04, 0x31
        /*0076*/ 	.short	(.L_30 - .L_29)


	//   ....[0]....
.L_29:
        /*0078*/ 	.word	0x000021d0


	//   ....[1]....
        /*007c*/ 	.word	0x00002210


	//   ....[2]....
        /*0080*/ 	.word	0x000029b0


	//   ....[3]....
        /*0084*/ 	.word	0x000029c0


	//   ....[4]....
        /*0088*/ 	.word	0x00003a80


	//   ....[5]....
        /*008c*/ 	.word	0x00003ad0


	//----- nvinfo : EIATTR_COOP_GROUP_MASK_REGIDS
	.align		4
.L_30:
        /*0090*/ 	.byte	0x04, 0x29
        /*0092*/ 	.short	(.L_32 - .L_31)


	//   ....[0]....
.L_31:
        /*0094*/ 	.word	0xffffffff


	//   ....[1]....
        /*0098*/ 	.word	0xffffffff


	//   ....[2]....
        /*009c*/ 	.word	0xffffffff


	//   ....[3]....
        /*00a0*/ 	.word	0xffffffff


	//----- nvinfo : EIATTR_COOP_GROUP_INSTR_OFFSETS
	.align		4
.L_32:
        /*00a4*/ 	.byte	0x04, 0x28
        /*00a6*/ 	.short	(.L_34 - .L_33)


	//   ....[0]....
.L_33:
        /*00a8*/ 	.word	0x00000050


	//   ....[1]....
        /*00ac*/ 	.word	0x00000310


	//   ....[2]....
        /*00b0*/ 	.word	0x00003910


	//   ....[3]....
        /*00b4*/ 	.word	0x00003b80


	//----- nvinfo : EIATTR_VRC_CTA_INIT_COUNT
	.align		4
.L_34:
        /*00b8*/ 	.byte	0x02, 0x4a
        /*00ba*/ 	.byte	0x80
	.zero		1


	//----- nvinfo : EIATTR_MBARRIER_INSTR_OFFSETS
	.align		4
        /*00bc*/ 	.byte	0x04, 0x39
        /*00be*/ 	.short	(.L_36 - .L_35)


	//   ....[0]....
.L_35:
        /*00c0*/ 	.word	0x00002600
        /*00c4*/ 	.word	0x000000ff
        /*00c8*/ 	.word	0x00010000
        /*00cc*/ 	.short	0x0100
        /*00ce*/ 	.byte	0x07
	.zero		1


	//   ....[1]....
        /*00d0*/ 	.word	0x00002a30
        /*00d4*/ 	.word	0x000000ff
        /*00d8*/ 	.word	0x00010000
        /*00dc*/ 	.short	0x010a
        /*00de*/ 	.byte	0x07
	.zero		1


	//   ....[2]....
        /*00e0*/ 	.word	0x00002ba0
        /*00e4*/ 	.word	0x000000ff
        /*00e8*/ 	.word	0x00010000
        /*00ec*/ 	.short	0x0108
        /*00ee*/ 	.byte	0x07
	.zero		1


	//   ....[3]....
        /*00f0*/ 	.word	0x00003ba0
        /*00f4*/ 	.word	0x000000ff
        /*00f8*/ 	.word	0x00010000
        /*00fc*/ 	.short	0x010a
        /*00fe*/ 	.byte	0x07
	.zero		1


	//----- nvinfo : EIATTR_NUM_MBARRIERS
	.align		4
.L_36:
        /*0100*/ 	.byte	0x03, 0x38
        /*0102*/ 	.short	0x0001


	//----- nvinfo : EIATTR_EXIT_INSTR_OFFSETS
	.align		4
        /*0104*/ 	.byte	0x04, 0x1c
        /*0106*/ 	.short	(.L_38 - .L_37)


	//   ....[0]....
.L_37:
        /*0108*/ 	.word	0x00003b90


	//----- nvinfo : EIATTR_REQNTID
	.align		4
.L_38:
        /*010c*/ 	.byte	0x04, 0x10
        /*010e*/ 	.short	(.L_40 - .L_39)
.L_39:
        /*0110*/ 	.word	0x00000080
        /*0114*/ 	.word	0x00000001
        /*0118*/ 	.word	0x00000001


	//----- nvinfo : EIATTR_CRS_STACK_SIZE
	.align		4
.L_40:
        /*011c*/ 	.byte	0x04, 0x1e
        /*011e*/ 	.short	(.L_42 - .L_41)
.L_41:
        /*0120*/ 	.word	0x00000000


	//----- nvinfo : EIATTR_CBANK_PARAM_SIZE
	.align		4
.L_42:
        /*0124*/ 	.byte	0x03, 0x19
        /*0126*/ 	.short	0x0028


	//----- nvinfo : EIATTR_PARAM_CBANK
	.align		4
        /*0128*/ 	.byte	0x04, 0x0a
        /*012a*/ 	.short	(.L_44 - .L_43)
	.align		4
.L_43:
        /*012c*/ 	.word	index@(.nv.constant0.gluon_mma)
        /*0130*/ 	.short	0x0380
        /*0132*/ 	.short	0x0028


	//----- nvinfo : EIATTR_SW_WAR
	.align		4
.L_44:
        /*0134*/ 	.byte	0x04, 0x36
        /*0136*/ 	.short	(.L_46 - .L_45)
.L_45:
        /*0138*/ 	.word	0x00000008
.L_46:


//--------------------- .nv.compat                --------------------------
	.section	.nv.compat,"",@"SHT_CUDA_COMPAT_INFO"
	.align	4
        /*0000*/ 	.byte	0x02, 0x02, 0x02, 0x00, 0x02, 0x05, 0x05, 0x00, 0x02, 0x03, 0x00, 0x00, 0x02, 0x06, 0x01, 0x00


//--------------------- .nv.callgraph             --------------------------
	.section	.nv.callgraph,"",@"SHT_CUDA_CALLGRAPH"
	.align	4
	.sectionentsize	8
	.align		4
        /*0000*/ 	.word	0x00000000
	.align		4
        /*0004*/ 	.word	0xffffffff
	.align		4
        /*0008*/ 	.word	0x00000000
	.align		4
        /*000c*/ 	.word	0xfffffffe
	.align		4
        /*0010*/ 	.word	0x00000000
	.align		4
        /*0014*/ 	.word	0xfffffffd
	.align		4
        /*0018*/ 	.word	0x00000000
	.align		4
        /*001c*/ 	.word	0xfffffffc


//--------------------- .text.gluon_mma           --------------------------
	.section	.text.gluon_mma,"ax",@progbits
	.align	128
        .global         gluon_mma
        .type           gluon_mma,@function
        .size           gluon_mma,(.L_x_15 - gluon_mma)
        .other          gluon_mma,@"STO_CUDA_ENTRY STV_DEFAULT"
gluon_mma:
.text.gluon_mma:
[----:B------:R-:W0:Y:S01]  /*0000*/  LDC R1, c[0x0][0x37c] ;  /* 0x0000df00ff017b82 */ /* 0x000e220000000800 */
[----:B------:R-:W1:Y:S02]  /*0010*/  S2R R134, SR_TID.X ;  /* 0x0000000000867919 */ /* 0x000e640000002100 */
[----:B-1----:R-:W-:-:S13]  /*0020*/  ISETP.GE.U32.AND P1, PT, R134, 0x20, PT ;  /* 0x000000208600780c */ /* 0x002fda0003f26070 */
[----:B------:R-:W-:Y:S05]  /*0030*/  @P1 BRA `(.L_x_0) ;  /* 0x0000000000b81947 */ /* 0x000fea0003800000 */
[----:B------:R-:W1:Y:S01]  /*0040*/  S2UR UR6, SR_CgaCtaId ;  /* 0x00000000000679c3 */ /* 0x000e620000008800 */
[----:B------:R-:W-:Y:S01]  /*0050*/  NOP ;  /* 0x0000000000007918 */ /* 0x000fe20000000000 */
[----:B------:R-:W-:Y:S02]  /*0060*/  UMOV UR4, 0x40 ;  /* 0x0000004000047882 */ /* 0x000fe40000000000 */
[----:B-1----:R-:W-:-:S09]  /*0070*/  ULEA UR4, UR6, UR4, 0x18 ;  /* 0x0000000406047291 */ /* 0x002fd2000f8ec0ff */
[----:B------:R-:W1:Y:S01]  /*0080*/  LDS.U8 R0, [UR4] ;  /* 0x00000004ff007984 */ /* 0x000e620008000000 */
[----:B------:R-:W-:Y:S02]  /*0090*/  UMOV UR4, 0x400 ;  /* 0x0000040000047882 */ /* 0x000fe40000000000 */
[----:B------:R-:W-:Y:S01]  /*00a0*/  ULEA UR4, UR6, UR4, 0x18 ;  /* 0x0000000406047291 */ /* 0x000fe2000f8ec0ff */
[----:B-1----:R-:W-:-:S13]  /*00b0*/  ISETP.NE.AND P0, PT, R0, RZ, PT ;  /* 0x000000ff0000720c */ /* 0x002fda0003f05270 */
[----:B------:R-:W-:Y:S05]  /*00c0*/  @P0 BRA `(.L_x_1) ;  /* 0x00000000007c0947 */ /* 0x000fea0003800000 */
[----:B------:R-:W-:-:S13]  /*00d0*/  ELECT P0, URZ, PT ;  /* 0x0000000000ff782f */ /* 0x000fda0003800000 */
[----:B------:R-:W-:Y:S05]  /*00e0*/  @!P0 BRA `(.L_x_2) ;  /* 0x0000000000848947 */ /* 0x000fea0003800000 */
[----:B------:R-:W-:Y:S01]  /*00f0*/  UMOV UR5, 0x4 ;  /* 0x0000000400057882 */ /* 0x000fe20000000000 */
[----:B------:R-:W-:Y:S02]  /*0100*/  IMAD.MOV.U32 R4, RZ, RZ, 0x1 ;  /* 0x00000001ff047424 */ /* 0x000fe400078e00ff */
[----:B------:R-:W-:Y:S02]  /*0110*/  IMAD.MOV.U32 R5, RZ, RZ, 0xf ;  /* 0x0000000fff057424 */ /* 0x000fe400078e00ff */
[----:B------:R-:W-:Y:S04]  /*0120*/  DEPBAR.LE SB1, 0x36 ;  /* 0x00009d800000791a */ /* 0x000fe80000000000 */
[----:B------:R-:W1:Y:S02]  /*0130*/  UTCATOMSWS.FIND_AND_SET.ALIGN UP0, UR5, UR5 ;  /* 0x00000005000575e3 */ /* 0x000e640008000800 */
[----:B-1----:R-:W-:-:S04]  /*0140*/  PLOP3.LUT P0, PT, PT, PT, UP0, 0x80, 0x8 ;  /* 0x000000000008781c */ /* 0x002fc80003f0f008 */
[----:B------:R-:W-:-:S04]  /*0150*/  SEL R0, RZ, 0xffffffff, !P0 ;  /* 0xffffffffff007807 */ /* 0x000fc80004000000 */
[----:B------:R-:W-:Y:S01]  /*0160*/  ISETP.NE.AND P0, PT, R0, RZ, PT ;  /* 0x000000ff0000720c */ /* 0x000fe20003f05270 */
[----:B------:R-:W-:-:S12]  /*0170*/  IMAD.U32 R0, RZ, RZ, UR5 ;  /* 0x00000005ff007e24 */ /* 0x000fd8000f8e00ff */
[----:B------:R-:W-:Y:S05]  /*0180*/  @P0 BRA `(.L_x_3) ;  /* 0x0000000000240947 */ /* 0x000fea0003800000 */
.L_x_4:
[----:B------:R-:W-:Y:S05]  /*0190*/  NANOSLEEP 0x64 ;  /* 0x000000640000795d */ /* 0x000fea0003800000 */
[----:B------:R-:W-:-:S05]  /*01a0*/  UMOV UR5, 0x4 ;  /* 0x0000000400057882 */ /* 0x000fca0000000000 */
[----:B------:R-:W-:Y:S04]  /*01b0*/  DEPBAR.LE SB1, 0x36 ;  /* 0x00009d800000791a */ /* 0x000fe80000000000 */
[----:B------:R-:W1:Y:S02]  /*01c0*/  UTCATOMSWS.FIND_AND_SET.ALIGN UP0, UR5, UR5 ;  /* 0x00000005000575e3 */ /* 0x000e640008000800 */
[----:B-1----:R-:W-:-:S04]  /*01d0*/  PLOP3.LUT P0, PT, PT, PT, UP0, 0x80, 0x8 ;  /* 0x000000000008781c */ /* 0x002fc80003f0f008 */
[----:B------:R-:W-:-:S04]  /*01e0*/  SEL R0, RZ, 0xffffffff, !P0 ;  /* 0xffffffffff007807 */ /* 0x000fc80004000000 */
[----:B------:R-:W-:Y:S01]  /*01f0*/  ISETP.NE.AND P0, PT, R0, RZ, PT ;  /* 0x000000ff0000720c */ /* 0x000fe20003f05270 */
[----:B------:R-:W-:-:S12]  /*0200*/  IMAD.U32 R0, RZ, RZ, UR5 ;  /* 0x00000005ff007e24 */ /* 0x000fd8000f8e00ff */
[----:B------:R-:W-:Y:S05]  /*0210*/  @!P0 BRA `(.L_x_4) ;  /* 0xfffffffc00dc8947 */ /* 0x000fea000383ffff */
.L_x_3:
[C---:B------:R-:W-:Y:S01]  /*0220*/  VIADD R3, R0.reuse, 0x10 ;  /* 0x0000001000037836 */ /* 0x040fe20000000000 */
[----:B------:R-:W-:Y:S01]  /*0230*/  UMOV UR5, 0x50 ;  /* 0x0000005000057882 */ /* 0x000fe20000000000 */
[----:B------:R-:W-:Y:S01]  /*0240*/  SHF.L.U32 R2, R5, R0, RZ ;  /* 0x0000000005027219 */ /* 0x000fe200000006ff */
[----:B------:R-:W-:Y:S01]  /*0250*/  ULEA UR5, UR6, UR5, 0x18 ;  /* 0x0000000506057291 */ /* 0x000fe2000f8ec0ff */
[----:B------:R-:W-:Y:S01]  /*0260*/  IMAD.SHL.U32 R0, R0, 0x20, RZ ;  /* 0x0000002000007824 */ /* 0x000fe200078e00ff */
[----:B------:R-:W-:-:S04]  /*0270*/  SHF.L.U32 R3, R4, R3, RZ ;  /* 0x0000000304037219 */ /* 0x000fc800000006ff */
[----:B------:R-:W-:-:S05]  /*0280*/  LOP3.LUT R2, R3, R2, RZ, 0xfc, !PT ;  /* 0x0000000203027212 */ /* 0x000fca00078efcff */
[----:B------:R1:W-:Y:S04]  /*0290*/  ATOMS.OR RZ, [UR5], R2 ;  /* 0x00000002ffff798c */ /* 0x0003e8000b000005 */
[----:B------:R1:W-:Y:S01]  /*02a0*/  STS [UR4], R0 ;  /* 0x00000000ff007988 */ /* 0x0003e20008000804 */
[----:B------:R-:W-:Y:S05]  /*02b0*/  BRA `(.L_x_2) ;  /* 0x0000000000107947 */ /* 0x000fea0003800000 */
.L_x_1:
[----:B------:R-:W-:Y:S01]  /*02c0*/  IMAD.MOV.U32 R0, RZ, RZ, -0x1 ;  /* 0xffffffffff007424 */ /* 0x000fe200078e00ff */
[----:B------:R-:W-:-:S04]  /*02d0*/  MOV R2, 0x300 ;  /* 0x0000030000027802 */ /* 0x000fc80000000f00 */
[----:B------:R1:W-:Y:S03]  /*02e0*/  STS [UR4], R0 ;  /* 0x00000000ff007988 */ /* 0x0003e60008000804 */
[----:B01----:R-:W-:Y:S05]  /*02f0*/  CALL.REL.NOINC `($__internal_1_$__cuda_sm10x_tcgen05_guardrail_trap_phase_invalid_during_alloc) ;  /* 0x0000003800407944 */ /* 0x003fea0003c00000 */
.L_x_2:
[----:B------:R-:W-:Y:S05]  /*0300*/  WARPSYNC.ALL ;  /* 0x0000000000007948 */ /* 0x000fea0003800000 */
[----:B------:R-:W-:Y:S01]  /*0310*/  NOP ;  /* 0x0000000000007918 */ /* 0x000fe20000000000 */
.L_x_0:
[----:B------:R-:W2:Y:S08]  /*0320*/  S2UR UR6, SR_CgaCtaId ;  /* 0x00000000000679c3 */ /* 0x000eb00000008800 */
[----:B------:R-:W-:Y:S01]  /*0330*/  BAR.SYNC.DEFER_BLOCKING 0x0 ;  /* 0x0000000000007b1d */ /* 0x000fe20000010000 */
[C---:B-1----:R-:W-:Y:S01]  /*0340*/  LOP3.LUT R0, R134.reuse, 0x60, RZ, 0xc0, !PT ;  /* 0x0000006086007812 */ /* 0x042fe200078ec0ff */
[C---:B------:R-:W-:Y:S01]  /*0350*/  IMAD.SHL.U32 R3, R134.reuse, 0x4, RZ ;  /* 0x0000000486037824 */ /* 0x040fe200078e00ff */
[----:B------:R-:W-:-:S03]  /*0360*/  LOP3.LUT R140, R134, 0x1f, RZ, 0xc0, !PT ;  /* 0x0000001f868c7812 */ /* 0x000fc600078ec0ff */
[----:B------:R-:W-:Y:S02]  /*0370*/  UMOV UR7, 0x400 ;  /* 0x0000040000077882 */ /* 0x000fe40000000000 */
[----:B------:R-:W1:Y:S01]  /*0380*/  LDC.64 R6, c[0x0][0x380] ;  /* 0x0000e000ff067b82 */ /* 0x000e620000000a00 */
[----:B------:R-:W-:Y:S01]  /*0390*/  IMAD.SHL.U32 R135, R0, 0x4, RZ ;  /* 0x0000000400877824 */ /* 0x000fe200078e00ff */
[----:B------:R-:W-:Y:S01]  /*03a0*/  LOP3.LUT R3, R3, 0x180, RZ, 0xc0, !PT ;  /* 0x0000018003037812 */ /* 0x000fe200078ec0ff */
[----:B------:R-:W3:Y:S01]  /*03b0*/  LDCU.64 UR12, c[0x0][0x358] ;  /* 0x00006b00ff0c77ac */ /* 0x000ee20008000a00 */
[----:B--2---:R-:W-:Y:S01]  /*03c0*/  ULEA UR7, UR6, UR7, 0x18 ;  /* 0x0000000706077291 */ /* 0x004fe2000f8ec0ff */
[----:B-1----:R-:W-:-:S08]  /*03d0*/  IMAD.WIDE.U32 R4, R135, 0x2, R6 ;  /* 0x0000000287047825 */ /* 0x002fd000078e0006 */
[----:B------:R-:W1:Y:S01]  /*03e0*/  LDS R106, [UR7] ;  /* 0x00000007ff6a7984 */ /* 0x000e620008000800 */
[----:B------:R-:W-:-:S04]  /*03f0*/  IMAD.WIDE.U32 R6, R3, 0x2, R6 ;  /* 0x0000000203067825 */ /* 0x000fc800078e0006 */
[----:B------:R-:W-:-:S04]  /*0400*/  IMAD.WIDE.U32 R4, R140, 0x2, R4 ;  /* 0x000000028c047825 */ /* 0x000fc800078e0004 */
[----:B------:R-:W-:Y:S01]  /*0410*/  IMAD.WIDE.U32 R6, R140, 0x2, R6 ;  /* 0x000000028c067825 */ /* 0x000fe200078e0006 */
[----:B------:R-:W-:Y:S06]  /*0420*/  BAR.SYNC.DEFER_BLOCKING 0x0 ;  /* 0x0000000000007b1d */ /* 0x000fec0000010000 */
[----:B---3--:R-:W-:Y:S05]  /*0430*/  @P1 BRA `(.L_x_5) ;  /* 0x0000000000181947 */ /* 0x008fea0003800000 */
[----:B------:R-:W-:Y:S01]  /*0440*/  ELECT P0, URZ, PT ;  /* 0x0000000000ff782f */ /* 0x000fe20003800000 */
[----:B------:R-:W-:Y:S01]  /*0450*/  IMAD.MOV.U32 R2, RZ, RZ, 0x1 ;  /* 0x00000001ff027424 */ /* 0x000fe200078e00ff */
[----:B------:R-:W-:Y:S01]  /*0460*/  UMOV UR4, 0x40 ;  /* 0x0000004000047882 */ /* 0x000fe20000000000 */
[----:B------:R-:W-:Y:S01]  /*0470*/  UVIRTCOUNT.DEALLOC.SMPOOL 0x80 ;  /* 0x000000800000784c */ /* 0x000fe20000000000 */
[----:B------:R-:W-:-:S09]  /*0480*/  ULEA UR4, UR6, UR4, 0x18 ;  /* 0x0000000406047291 */ /* 0x000fd2000f8ec0ff */
[----:B------:R2:W-:Y:S03]  /*0490*/  @P0 STS.U8 [UR4], R2 ;  /* 0x00000002ff000988 */ /* 0x0005e60008000004 */
.L_x_5:
[----:B------:R-:W3:Y:S04]  /*04a0*/  LDG.E.U16 R100, desc[UR12][R6.64+0x7c40] ;  /* 0x007c400c06647981 */ /* 0x000ee8000c1e1500 */
[----:B------:R-:W4:Y:S04]  /*04b0*/  LDG.E.U16 R102, desc[UR12][R6.64+0x7c80] ;  /* 0x007c800c06667981 */ /* 0x000f28000c1e1500 */
[----:B------:R-:W5:Y:S04]  /*04c0*/  LDG.E.U16 R104, desc[UR12][R6.64+0x7cc0] ;  /* 0x007cc00c06687981 */ /* 0x000f68000c1e1500 */
[----:B--2---:R-:W2:Y:S04]  /*04d0*/  LDG.E.U16 R98, desc[UR12][R4.64+0x7c00] ;  /* 0x007c000c04627981 */ /* 0x004ea8000c1e1500 */
[----:B------:R-:W2:Y:S04]  /*04e0*/  LDG.E.U16 R163, desc[UR12][R4.64] ;  /* 0x0000000c04a37981 */ /* 0x000ea8000c1e1500 */
        /* <DEDUP_REMOVED lines=46> */
[----:B------:R-:W2:Y:S01]  /*07d0*/  LDG.E.U16 R96, desc[UR12][R4.64+0x2cc0] ;  /* 0x002cc00c04607981 */ /* 0x000ea2000c1e1500 */
[----:B------:R-:W-:Y:S01]  /*07e0*/  IMAD R9, R140, 0x2, R135 ;  /* 0x000000028c097824 */ /* 0x000fe200078e0287 */
[----:B------:R-:W-:-:S02]  /*07f0*/  SHF.R.U32.HI R2, RZ, 0x1, R0 ;  /* 0x00000001ff027819 */ /* 0x000fc40000011600 */
[----:B------:R-:W2:Y:S02]  /*0800*/  LDG.E.U16 R11, desc[UR12][R4.64+0x3040] ;  /* 0x0030400c040b7981 */ /* 0x000ea4000c1e1500 */
[----:B------:R-:W-:Y:S02]  /*0810*/  LOP3.LUT R8, R9, R2, RZ, 0x3c, !PT ;  /* 0x0000000209087212 */ /* 0x000fe400078e3cff */
[----:B------:R-:W2:Y:S04]  /*0820*/  LDG.E.U16 R9, desc[UR12][R4.64+0x3000] ;  /* 0x0030000c04097981 */ /* 0x000ea8000c1e1500 */
[----:B------:R-:W2:Y:S04]  /*0830*/  LDG.E.U16 R13, desc[UR12][R4.64+0x3080] ;  /* 0x0030800c040d7981 */ /* 0x000ea8000c1e1500 */
[----:B------:R-:W2:Y:S04]  /*0840*/  LDG.E.U16 R15, desc[UR12][R4.64+0x30c0] ;  /* 0x0030c00c040f7981 */ /* 0x000ea8000c1e1500 */
[----:B------:R-:W3:Y:S04]  /*0850*/  LDG.E.U16 R17, desc[UR12][R4.64+0x3400] ;  /* 0x0034000c04117981 */ /* 0x000ee8000c1e1500 */
[----:B------:R-:W3:Y:S04]  /*0860*/  LDG.E.U16 R19, desc[UR12][R4.64+0x3440] ;  /* 0x0034400c04137981 */ /* 0x000ee8000c1e1500 */
[----:B------:R-:W3:Y:S04]  /*0870*/  LDG.E.U16 R21, desc[UR12][R4.64+0x3480] ;  /* 0x0034800c04157981 */ /* 0x000ee8000c1e1500 */
[----:B------:R-:W4:Y:S04]  /*0880*/  LDG.E.U16 R23, desc[UR12][R4.64+0x34c0] ;  /* 0x0034c00c04177981 */ /* 0x000f28000c1e1500 */
        /* <DEDUP_REMOVED lines=8> */
[----:B------:R-:W5:Y:S04]  /*0910*/  LDG.E.U16 R41, desc[UR12][R4.64+0x4000] ;  /* 0x0040000c04297981 */ /* 0x000f68000c1e1500 */
        /* <DEDUP_REMOVED lines=58> */
[----:B------:R1:W5:Y:S02]  /*0cc0*/  LDG.E.U16 R161, desc[UR12][R4.64+0x78c0] ;  /* 0x0078c00c04a17981 */ /* 0x000364000c1e1500 */
[----:B-1----:R-:W1:Y:S02]  /*0cd0*/  LDC.64 R4, c[0x0][0x388] ;  /* 0x0000e200ff047b82 */ /* 0x002e640000000a00 */
[----:B--2---:R-:W-:Y:S04]  /*0ce0*/  STS.U16 [R8+UR7+0x4400], R7 ;  /* 0x0044000708007988 */ /* 0x004fe80008000407 */
[----:B------:R1:W-:Y:S04]  /*0cf0*/  STS.U16 [R8+UR7+0x4440], R6 ;  /* 0x0044400608007988 */ /* 0x0003e80008000407 */
[----:B------:R-:W-:Y:S04]  /*0d00*/  STS.U16 [R8+UR7+0x3e40], R98 ;  /* 0x003e406208007988 */ /* 0x000fe80008000407 */
[----:B---3--:R-:W-:Y:S01]  /*0d10*/  STS.U16 [R8+UR7+0x3e00], R100 ;  /* 0x003e006408007988 */ /* 0x008fe20008000407 */
[----:B-1----:R-:W-:-:S03]  /*0d20*/  IMAD.WIDE.U32 R6, R135, 0x2, R4 ;  /* 0x0000000287067825 */ /* 0x002fc600078e0004 */
[----:B----4-:R-:W-:Y:S01]  /*0d30*/  STS.U16 [R8+UR7+0x7e40], R102 ;  /* 0x007e406608007988 */ /* 0x010fe20008000407 */
[----:B------:R-:W-:-:S03]  /*0d40*/  IMAD.WIDE.U32 R6, R140, 0x2, R6 ;  /* 0x000000028c067825 */ /* 0x000fc600078e0006 */
[----:B-----5:R-:W-:Y:S04]  /*0d50*/  STS.U16 [R8+UR7+0x7e00], R104 ;  /* 0x007e006808007988 */ /* 0x020fe80008000407 */
[----:B------:R1:W-:Y:S04]  /*0d60*/  STS.U16 [R8+UR7], R163 ;  /* 0x000000a308007988 */ /* 0x0003e80008000407 */
[----:B------:R2:W-:Y:S04]  /*0d70*/  STS.U16 [R8+UR7+0x40], R165 ;  /* 0x000040a508007988 */ /* 0x0005e80008000407 */
        /* <DEDUP_REMOVED lines=44> */
[----:B-1----:R-:W5:Y:S04]  /*1040*/  LDG.E.U16 R163, desc[UR12][R6.64] ;  /* 0x0000000c06a37981 */ /* 0x002f68000c1e1500 */
[----:B--2---:R-:W2:Y:S04]  /*1050*/  LDG.E.U16 R165, desc[UR12][R6.64+0x40] ;  /* 0x0000400c06a57981 */ /* 0x004ea8000c1e1500 */
[----:B---3--:R-:W3:Y:S04]  /*1060*/  LDG.E.U16 R10, desc[UR12][R6.64+0x80] ;  /* 0x0000800c060a7981 */ /* 0x008ee8000c1e1500 */
[----:B----4-:R-:W4:Y:S04]  /*1070*/  LDG.E.U16 R12, desc[UR12][R6.64+0xc0] ;  /* 0x0000c00c060c7981 */ /* 0x010f28000c1e1500 */
[----:B-----5:R-:W5:Y:S04]  /*1080*/  LDG.E.U16 R14, desc[UR12][R6.64+0x400] ;  /* 0x0004000c060e7981 */ /* 0x020f68000c1e1500 */
[----:B0-----:R-:W2:Y:S04]  /*1090*/  LDG.E.U16 R16, desc[UR12][R6.64+0x440] ;  /* 0x0004400c06107981 */ /* 0x001ea8000c1e1500 */
        /* <DEDUP_REMOVED lines=66> */
[----:B------:R-:W-:-:S03]  /*14c0*/  IMAD.WIDE.U32 R4, R3, 0x2, R4 ;  /* 0x0000000203047825 */ /* 0x000fc600078e0004 */
[----:B------:R0:W-:Y:S01]  /*14d0*/  STS.U16 [R8+UR7+0x1800], R9 ;  /* 0x0018000908007988 */ /* 0x0001e20008000407 */
[----:B------:R-:W-:-:S03]  /*14e0*/  IMAD.WIDE.U32 R4, R140, 0x2, R4 ;  /* 0x000000028c047825 */ /* 0x000fc600078e0004 */
        /* <DEDUP_REMOVED lines=49> */
[----:B------:R-:W-:Y:S04]  /*1800*/  STS.U16 [R8+UR7+0x7000], R159 ;  /* 0x0070009f08007988 */ /* 0x000fe80008000407 */
        /* <DEDUP_REMOVED lines=23> */
[----:B------:R0:W-:Y:S04]  /*1980*/  STS.U16 [R8+UR7+0x7c00], R109 ;  /* 0x007c006d08007988 */ /* 0x0001e80008000407 */
[----:B------:R-:W-:Y:S04]  /*1990*/  STS.U16 [R8+UR7+0x7c40], R161 ;  /* 0x007c40a108007988 */ /* 0x000fe80008000407 */
[----:B------:R-:W-:Y:S04]  /*19a0*/  STS.U16 [R8+UR7+0x8000], R163 ;  /* 0x008000a308007988 */ /* 0x000fe80008000407 */
[----:B--2---:R-:W-:Y:S04]  /*19b0*/  STS.U16 [R8+UR7+0x8040], R165 ;  /* 0x008040a508007988 */ /* 0x004fe80008000407 */
[----:B---3--:R2:W-:Y:S04]  /*19c0*/  STS.U16 [R8+UR7+0xc000], R10 ;  /* 0x00c0000a08007988 */ /* 0x0085e80008000407 */
[----:B----4-:R-:W-:Y:S04]  /*19d0*/  STS.U16 [R8+UR7+0xc040], R12 ;  /* 0x00c0400c08007988 */ /* 0x010fe80008000407 */
[----:B-----5:R-:W-:Y:S04]  /*19e0*/  STS.U16 [R8+UR7+0x8240], R14 ;  /* 0x0082400e08007988 */ /* 0x020fe80008000407 */
        /* <DEDUP_REMOVED lines=67> */
[----:B0-----:R-:W3:Y:S04]  /*1e20*/  LDG.E.U16 R9, desc[UR12][R6.64+0x4800] ;  /* 0x0048000c06097981 */ /* 0x001ee8000c1e1500 */
[----:B-1----:R-:W4:Y:S04]  /*1e30*/  LDG.E.U16 R11, desc[UR12][R6.64+0x4840] ;  /* 0x0048400c060b7981 */ /* 0x002f28000c1e1500 */
        /* <DEDUP_REMOVED lines=53> */
[----:B------:R-:W5:Y:S01]  /*2190*/  LDG.E.U16 R117, desc[UR12][R4.64+0x7cc0] ;  /* 0x007cc00c04757981 */ /* 0x000f62000c1e1500 */
[----:B------:R-:W-:Y:S01]  /*21a0*/  LOP3.LUT P2, RZ, R134, 0x7f, RZ, 0xc0, !PT ;  /* 0x0000007f86ff7812 */ /* 0x000fe2000784c0ff */
[----:B------:R-:W-:Y:S01]  /*21b0*/  UMOV UR4, 0x1 ;  /* 0x0000000100047882 */ /* 0x000fe20000000000 */
[----:B--2---:R-:W-:-:S11]  /*21c0*/  SHF.R.U32.HI R10, RZ, 0x5, R134 ;  /* 0x00000005ff0a7819 */ /* 0x004fd60000011686 */
[----:B------:R-:W-:-:S05]  /*21d0*/  VOTEU.ALL UP0, P2 ;  /* 0x0000000000ff7886 */ /* 0x000fca0001000000 */
[----:B------:R-:W-:-:S04]  /*21e0*/  @!UP0 UIADD3 UR4, UPT, UPT, -UR4, 0x100000, URZ ;  /* 0x0010000004048890 */ /* 0x000fc8000fffe1ff */
[----:B------:R-:W-:Y:S02]  /*21f0*/  @!UP0 USHF.L.U32 UR5, UR4, 0xb, URZ ;  /* 0x0000000b04058899 */ /* 0x000fe400080006ff */
[----:B------:R-:W-:Y:S01]  /*2200*/  @!UP0 USHF.L.U32 UR4, UR4, 0x1, URZ ;  /* 0x0000000104048899 */ /* 0x000fe200080006ff */
[----:B------:R-:W-:Y:S01]  /*2210*/  VOTEU.ALL UP1, P2 ;  /* 0x0000000000ff7886 */ /* 0x000fe20001020000 */
[----:B------:R-:W-:Y:S02]  /*2220*/  R2UR UR10, R10 ;  /* 0x000000000a0a72ca */ /* 0x000fe400000e0000 */
[----:B------:R-:W-:-:S11]  /*2230*/  R2UR UR11, R106 ;  /* 0x000000006a0b72ca */ /* 0x000fd600000e0000 */
[----:B------:R-:W-:Y:S01]  /*2240*/  UISETP.NE.U32.AND UP0, UPT, UR10, URZ, UPT ;  /* 0x000000ff0a00728c */ /* 0x000fe2000bf05070 */
[----:B---3--:R-:W-:Y:S04]  /*2250*/  STS.U16 [R8+UR7+0xa400], R9 ;  /* 0x00a4000908007988 */ /* 0x008fe80008000407 */
        /* <DEDUP_REMOVED lines=54> */
[----:B------:R1:W-:Y:S01]  /*25c0*/  STS.U16 [R8+UR7+0xfe00], R117 ;  /* 0x00fe007508007988 */ /* 0x0003e20008000407 */
[----:B------:R2:W-:Y:S06]  /*25d0*/  MEMBAR.ALL.CTA ;  /* 0x0000000000007992 */ /* 0x0005ec0000008000 */
[----:B--2---:R-:W-:Y:S04]  /*25e0*/  FENCE.VIEW.ASYNC.S ;  /* 0x00000000000073c6 */ /* 0x004fe80000000000 */
[----:B------:R-:W2:Y:S02]  /*25f0*/  FENCE.VIEW.ASYNC.S ;  /* 0x00000000000073c6 */ /* 0x000ea40000000000 */
[----:B--2---:R1:W2:Y:S01]  /*2600*/  @!UP1 SYNCS.EXCH.64 URZ, [UR7+0x10000], UR4 ;  /* 0x0100000407ff95b2 */ /* 0x0042a20008000100 */
[----:B0-----:R-:W-:Y:S01]  /*2610*/  LOP3.LUT R3, R134, 0x7f, RZ, 0xc0, !PT ;  /* 0x0000007f86037812 */ /* 0x001fe200078ec0ff */
[----:B--2---:R-:W-:Y:S06]  /*2620*/  BAR.SYNC.DEFER_BLOCKING 0x0 ;  /* 0x0000000000007b1d */ /* 0x004fec0000010000 */
[----:B-1----:R-:W-:Y:S05]  /*2630*/  BRA.U UP0, `(.L_x_6) ;  /* 0x0000000100cc7547 */ /* 0x002fea000b800000 */
[----:B------:R-:W-:Y:S02]  /*2640*/  USHF.R.U32.HI UR8, URZ, 0x4, UR7 ;  /* 0x00000004ff087899 */ /* 0x000fe40008011607 */
[----:B------:R-:W-:Y:S02]  /*2650*/  UIADD3 UR9, UPT, UPT, UR7, 0x8000, URZ ;  /* 0x0000800007097890 */ /* 0x000fe4000fffe0ff */
[----:B------:R-:W-:Y:S02]  /*2660*/  USGXT.U32 UR8, UR8, 0xe ;  /* 0x0000000e0808789a */ /* 0x000fe40008000000 */
[----:B------:R-:W-:Y:S02]  /*2670*/  USHF.R.U32.HI UR9, URZ, 0x4, UR9 ;  /* 0x00000004ff097899 */ /* 0x000fe40008011609 */
[----:B------:R-:W-:Y:S02]  /*2680*/  UIADD3 UR40, UP0, UPT, UR8, 0x2, URZ ;  /* 0x0000000208287890 */ /* 0x000fe4000ff1e0ff */
[----:B------:R-:W-:Y:S01]  /*2690*/  USGXT.U32 UR9, UR9, 0xe ;  /* 0x0000000e0909789a */ /* 0x000fe20008000000 */
[----:B------:R-:W-:Y:S01]  /*26a0*/  UMOV UR4, URZ ;  /* 0x000000ff00047c82 */ /* 0x000fe20008000000 */
[----:B------:R-:W-:Y:S01]  /*26b0*/  UMOV UR5, URZ ;  /* 0x000000ff00057c82 */ /* 0x000fe20008000000 */
[----:B------:R-:W-:-:S02]  /*26c0*/  UIADD3.X UR41, UPT, UPT, UR4, 0x40004040, URZ, UP0, !UPT ;  /* 0x4000404004297890 */ /* 0x000fc400087fe4ff */
[----:B------:R-:W-:Y:S02]  /*26d0*/  UIADD3 UR38, UP0, UPT, UR9, 0x4000080, URZ ;  /* 0x0400008009267890 */ /* 0x000fe4000ff1e0ff */
[----:B------:R-:W-:Y:S02]  /*26e0*/  ULOP3.LUT UR4, UR9, 0x4000000, URZ, 0xfc, !UPT ;  /* 0x0400000009047892 */ /* 0x000fe4000f8efcff */
[----:B------:R-:W-:Y:S02]  /*26f0*/  UIADD3.X UR39, UPT, UPT, UR5, 0x40004040, URZ, UP0, !UPT ;  /* 0x4000404005277890 */ /* 0x000fe400087fe4ff */
[----:B------:R-:W-:Y:S02]  /*2700*/  UIADD3.64 UR14, UPT, UPT, UR40, 0x2, URZ ;  /* 0x00000002280e7897 */ /* 0x000fe4000fffe0ff */
[----:B------:R-:W-:Y:S02]  /*2710*/  UIADD3.64 UR16, UPT, UPT, UR38, 0x80, URZ ;  /* 0x0000008026107897 */ /* 0x000fe4000fffe0ff */
[----:B------:R-:W-:-:S02]  /*2720*/  UIADD3.64 UR18, UPT, UPT, UR40, 0x4, URZ ;  /* 0x0000000428127897 */ /* 0x000fc4000fffe0ff */
[----:B------:R-:W-:Y:S02]  /*2730*/  UIADD3.64 UR20, UPT, UPT, UR38, 0x100, URZ ;  /* 0x0000010026147897 */ /* 0x000fe4000fffe0ff */
[----:B------:R-:W-:Y:S02]  /*2740*/  UIADD3.64 UR22, UPT, UPT, UR40, 0x3fe, URZ ;  /* 0x000003fe28167897 */ /* 0x000fe4000fffe0ff */
[----:B------:R-:W-:Y:S02]  /*2750*/  UIADD3.64 UR24, UPT, UPT, UR38, 0x180, URZ ;  /* 0x0000018026187897 */ /* 0x000fe4000fffe0ff */
[----:B------:R-:W-:Y:S02]  /*2760*/  UIADD3.64 UR26, UPT, UPT, UR40, 0x400, URZ ;  /* 0x00000400281a7897 */ /* 0x000fe4000fffe0ff */
[----:B------:R-:W-:Y:S02]  /*2770*/  UIADD3.64 UR28, UPT, UPT, UR38, 0x200, URZ ;  /* 0x00000200261c7897 */ /* 0x000fe4000fffe0ff */
[----:B------:R-:W-:-:S02]  /*2780*/  UIADD3.64 UR30, UPT, UPT, UR40, 0x402, URZ ;  /* 0x00000402281e7897 */ /* 0x000fc4000fffe0ff */
[----:B------:R-:W-:Y:S01]  /*2790*/  UIADD3.64 UR32, UPT, UPT, UR38, 0x280, URZ ;  /* 0x0000028026207897 */ /* 0x000fe2000fffe0ff */
[----:B------:R-:W-:Y:S01]  /*27a0*/  UMOV UR42, 0x0 ;  /* 0x00000000002a7882 */ /* 0x000fe20000000000 */
[----:B------:R-:W-:Y:S01]  /*27b0*/  UMOV UR43, 0x8210010 ;  /* 0x08210010002b7882 */ /* 0x000fe20000000000 */
[----:B------:R-:W-:Y:S01]  /*27c0*/  UIADD3.64 UR34, UPT, UPT, UR40, 0x404, URZ ;  /* 0x0000040428227897 */ /* 0x000fe2000fffe0ff */
[----:B------:R-:W-:Y:S01]  /*27d0*/  UMOV UR9, 0x40004040 ;  /* 0x4000404000097882 */ /* 0x000fe20000000000 */
[----:B------:R-:W-:Y:S01]  /*27e0*/  UIADD3.64 UR36, UPT, UPT, UR38, 0x300, URZ ;  /* 0x0000030026247897 */ /* 0x000fe2000fffe0ff */
[----:B------:R-:W-:Y:S01]  /*27f0*/  UMOV UR5, 0x40004040 ;  /* 0x4000404000057882 */ /* 0x000fe20000000000 */
[----:B------:R-:W-:Y:S01]  /*2800*/  UMOV UR44, 0x0 ;  /* 0x00000000002c7882 */ /* 0x000fe20000000000 */
[----:B------:R-:W-:Y:S01]  /*2810*/  UMOV UR45, 0x8210010 ;  /* 0x08210010002d7882 */ /* 0x000fe20000000000 */
[----:B------:R-:W-:Y:S01]  /*2820*/  UMOV UR46, 0x0 ;  /* 0x00000000002e7882 */ /* 0x000fe20000000000 */
[----:B------:R-:W-:Y:S01]  /*2830*/  UMOV UR47, 0x8210010 ;  /* 0x08210010002f7882 */ /* 0x000fe20000000000 */
[----:B------:R0:W-:Y:S01]  /*2840*/  UTCHMMA gdesc[UR8], gdesc[UR4], tmem[UR11], tmem[UR42], idesc[UR43], !UPT ;  /* 0x00ff2a04080075ea */ /* 0x0001e2000f80000b */
[----:B------:R-:W-:Y:S01]  /*2850*/  UMOV UR48, 0x0 ;  /* 0x0000000000307882 */ /* 0x000fe20000000000 */
[----:B------:R-:W-:Y:S01]  /*2860*/  UMOV UR49, 0x8210010 ;  /* 0x0821001000317882 */ /* 0x000fe20000000000 */
[----:B------:R0:W-:Y:S01]  /*2870*/  UTCHMMA gdesc[UR40], gdesc[UR38], tmem[UR11], tmem[UR44], idesc[UR45], UPT ;  /* 0x00ff2c26280075ea */ /* 0x0001e2000b80000b */
        /* <DEDUP_REMOVED lines=12> */
[----:B------:R0:W-:Y:S01]  /*2940*/  UTCHMMA gdesc[UR30], gdesc[UR32], tmem[UR11], tmem[UR54], idesc[UR55], UPT ;  /* 0x00ff36201e0075ea */ /* 0x0001e2000b80000b */
[----:B------:R0:W-:Y:S01]  /*2950*/  UTCHMMA gdesc[UR34], gdesc[UR36], tmem[UR11], tmem[UR56], idesc[UR57], UPT ;  /* 0x00ff3824220075ea */ /* 0x0001e2000b80000b */
[----:B------:R-:W-:Y:S01]  /*2960*/  NOP ;  /* 0x0000000000007918 */ /* 0x000fe20000000000 */
.L_x_6:
[----:B------:R-:W-:Y:S01]  /*2970*/  ELECT P0, URZ, PT ;  /* 0x0000000000ff782f */ /* 0x000fe20003800000 */
[----:B0-----:R-:W-:-:S03]  /*2980*/  UIADD3 UR4, UPT, UPT, UR7, 0x10000, URZ ;  /* 0x0001000007047890 */ /* 0x001fc6000fffe0ff */
[----:B------:R-:W-:Y:S01]  /*2990*/  ISETP.LT.U32.AND P0, PT, R3, 0x20, P0 ;  /* 0x000000200300780c */ /* 0x000fe20000701070 */
[----:B------:R-:W-:-:S12]  /*29a0*/  UMOV UR5, URZ ;  /* 0x000000ff00057c82 */ /* 0x000fd80008000000 */
[----:B------:R-:W-:Y:S01]  /*29b0*/  VOTEU.ANY UP0, P0 ;  /* 0x0000000000ff7886 */ /* 0x000fe20000000100 */
[----:B------:R-:W-:-:S04]  /*29c0*/  VOTEU.ANY UP1, P0 ;  /* 0x0000000000ff7886 */ /* 0x000fc80000020100 */
[----:B------:R-:W-:Y:S01]  /*29d0*/  @UP0 UMOV UR5, UR4 ;  /* 0x0000000400050c82 */ /* 0x000fe20008000000 */
[----:B------:R-:W-:Y:S01]  /*29e0*/  USHF.L.U32 UR4, UR10, 0x15, URZ ;  /* 0x000000150a047899 */ /* 0x000fe200080006ff */
[----:B------:R0:W-:Y:S01]  /*29f0*/  @UP1 UTCBAR [UR5], URZ ;  /* 0x000000ff050013e9 */ /* 0x0001e200080000ff */
[----:B------:R-:W-:Y:S02]  /*2a00*/  BAR.SYNC.DEFER_BLOCKING 0x0 ;  /* 0x0000000000007b1d */ /* 0x000fe40000010000 */
[----:B------:R-:W-:-:S04]  /*2a10*/  ULOP3.LUT UR4, UR4, 0x600000, URZ, 0xc0, !UPT ;  /* 0x0060000004047892 */ /* 0x000fc8000f8ec0ff */
[----:B------:R-:W-:Y:S01]  /*2a20*/  UIADD3 UR4, UPT, UPT, UR11, UR4, URZ ;  /* 0x000000040b047290 */ /* 0x000fe2000fffe0ff */
[----:B------:R-:W1:Y:S02]  /*2a30*/  SYNCS.PHASECHK.TRANS64.TRYWAIT P0, [UR7+0x10000], RZ ;  /* 0x010000ffff0075a7 */ /* 0x000e640008001107 */
[----:B01----:R-:W-:Y:S09]  /*2a40*/  @!P0 BRA `(.L_x_7) ;  /* 0x0000001000548947 */ /* 0x003ff20003800000 */
.L_x_11:
[----:B------:R-:W-:Y:S01]  /*2a50*/  BAR.SYNC.DEFER_BLOCKING 0x0 ;  /* 0x0000000000007b1d */ /* 0x000fe20000010000 */
[C---:B------:R-:W-:Y:S01]  /*2a60*/  LOP3.LUT R3, R134.reuse, 0x7, RZ, 0xc0, !PT ;  /* 0x0000000786037812 */ /* 0x040fe200078ec0ff */
[----:B------:R-:W-:Y:S01]  /*2a70*/  IMAD.SHL.U32 R132, R134, 0x10, RZ ;  /* 0x0000001086847824 */ /* 0x000fe200078e00ff */
[----:B------:R-:W-:Y:S01]  /*2a80*/  SHF.R.S32.HI R133, RZ, 0x3, R134 ;  /* 0x00000003ff857819 */ /* 0x000fe20000011486 */
[----:B------:R-:W-:Y:S02]  /*2a90*/  IMAD.SHL.U32 R142, R140, 0x4, RZ ;  /* 0x000000048c8e7824 */ /* 0x000fe400078e00ff */
[----:B------:R-:W-:Y:S01]  /*2aa0*/  IMAD R136, R0, 0x4, R3 ;  /* 0x0000000400887824 */ /* 0x000fe200078e0203 */
[----:B------:R-:W-:Y:S01]  /*2ab0*/  LOP3.LUT R0, R132, 0x7f0, RZ, 0xc0, !PT ;  /* 0x000007f084007812 */ /* 0x000fe200078ec0ff */
[----:B------:R-:W0:Y:S01]  /*2ac0*/  LDTM.x128 R4, tmem[UR4] ;  /* 0x00000004000479ee */ /* 0x000e2200083c0000 */
[----:B------:R-:W-:Y:S01]  /*2ad0*/  SGXT R133, R133, 0x1 ;  /* 0x000000018585781a */ /* 0x000fe20000000200 */
[----:B------:R-:W-:Y:S01]  /*2ae0*/  IMAD.SHL.U32 R132, R136, 0x10, RZ ;  /* 0x0000001088847824 */ /* 0x000fe200078e00ff */
[----:B------:R-:W1:Y:S01]  /*2af0*/  LDCU.64 UR4, c[0x0][0x390] ;  /* 0x00007200ff0477ac */ /* 0x000e620008000a00 */
[----:B------:R-:W-:Y:S01]  /*2b00*/  IMAD R0, R3, 0x800, R0 ;  /* 0x0000080003007824 */ /* 0x000fe200078e0200 */
[----:B------:R-:W-:Y:S01]  /*2b10*/  LOP3.LUT R133, R2, 0x2040, R133, 0xf8, !PT ;  /* 0x0000204002857812 */ /* 0x000fe200078ef885 */
[C---:B------:R-:W-:Y:S01]  /*2b20*/  IMAD.SHL.U32 R2, R134.reuse, 0x8, RZ ;  /* 0x0000000886027824 */ /* 0x040fe200078e00ff */
[----:B------:R-:W2:Y:S01]  /*2b30*/  LDCU.64 UR8, c[0x0][0x390] ;  /* 0x00007200ff0877ac */ /* 0x000ea20008000a00 */
[----:B------:R-:W-:Y:S01]  /*2b40*/  IMAD.SHL.U32 R135, R135, 0x4, RZ ;  /* 0x0000000487877824 */ /* 0x000fe200078e00ff */
[----:B------:R-:W-:Y:S01]  /*2b50*/  LOP3.LUT R133, R133, R132, RZ, 0x3c, !PT ;  /* 0x0000008485857212 */ /* 0x000fe200078e3cff */
[----:B------:R-:W-:Y:S01]  /*2b60*/  IMAD.SHL.U32 R134, R134, 0x4, RZ ;  /* 0x0000000486867824 */ /* 0x000fe200078e00ff */
[----:B------:R-:W-:-:S02]  /*2b70*/  LOP3.LUT R3, R0, 0x10, RZ, 0x3c, !PT ;  /* 0x0000001000037812 */ /* 0x000fc400078e3cff */
[----:B------:R-:W-:Y:S02]  /*2b80*/  LOP3.LUT R2, R2, 0x80, RZ, 0xc0, !PT ;  /* 0x0000008002027812 */ /* 0x000fe400078ec0ff */
[C---:B------:R-:W-:Y:S01]  /*2b90*/  LOP3.LUT R132, R0.reuse, 0x20, RZ, 0x3c, !PT ;  /* 0x0000002000847812 */ /* 0x040fe200078e3cff */
[----:B------:R-:W0:Y:S01]  /*2ba0*/  @!P2 SYNCS.CCTL.IV [UR7+0x10000] ;  /* 0x01000000ff00a9b1 */ /* 0x000e220008000007 */
[----:B------:R-:W-:Y:S01]  /*2bb0*/  NOP ;  /* 0x0000000000007918 */ /* 0x000fe20000000000 */
[----:B------:R-:W-:Y:S02]  /*2bc0*/  IADD3 R2, PT, PT, R133, UR7, R2 ;  /* 0x0000000785027c10 */ /* 0x000fe4000fffe002 */
[----:B------:R-:W-:Y:S02]  /*2bd0*/  LOP3.LUT R133, R0, 0x70, RZ, 0x3c, !PT ;  /* 0x0000007000857812 */ /* 0x000fe400078e3cff */
[----:B-1----:R-:W-:Y:S01]  /*2be0*/  IADD3 R140, P0, P2, R142, UR4, R135 ;  /* 0x000000048e8c7c10 */ /* 0x002fe2000fa1e087 */
[----:B0-----:R0:W-:Y:S01]  /*2bf0*/  STS.128 [R0+UR7], R4 ;  /* 0x0000000400007988 */ /* 0x0011e20008000c07 */
[----:B------:R-:W-:-:S02]  /*2c00*/  LOP3.LUT R134, R134, 0x180, RZ, 0xc0, !PT ;  /* 0x0000018086867812 */ /* 0x000fc400078ec0ff */
[----:B------:R-:W-:Y:S01]  /*2c10*/  IADD3.X R141, PT, PT, RZ, UR5, RZ, P0, P2 ;  /* 0x00000005ff8d7c10 */ /* 0x000fe200087e44ff */
[----:B------:R-:W-:Y:S02]  /*2c20*/  STS.128 [R3+UR7], R8 ;  /* 0x0000000803007988 */ /* 0x000fe40008000c07 */
[----:B------:R-:W-:Y:S02]  /*2c30*/  IMAD.SHL.U32 R134, R134, 0x4, RZ ;  /* 0x0000000486867824 */ /* 0x000fe400078e00ff */
[----:B------:R-:W-:Y:S03]  /*2c40*/  STS.128 [R132+UR7], R12 ;  /* 0x0000000c84007988 */ /* 0x000fe60008000c07 */
[----:B--2---:R-:W-:-:S04]  /*2c50*/  IADD3 R134, P0, P2, R142, UR8, R134 ;  /* 0x000000088e867c10 */ /* 0x004fc8000fa1e086 */
[----:B------:R-:W-:Y:S02]  /*2c60*/  IADD3.X R135, PT, PT, RZ, UR9, RZ, P0, P2 ;  /* 0x00000009ff877c10 */ /* 0x000fe400087e44ff */
[C---:B0-----:R-:W-:Y:S02]  /*2c70*/  LOP3.LUT R4, R0.reuse, 0x30, RZ, 0x3c, !PT ;  /* 0x0000003000047812 */ /* 0x041fe400078e3cff */
[C---:B------:R-:W-:Y:S02]  /*2c80*/  LOP3.LUT R5, R0.reuse, 0x40, RZ, 0x3c, !PT ;  /* 0x0000004000057812 */ /* 0x040fe400078e3cff */
[C---:B------:R-:W-:Y:S01]  /*2c90*/  LOP3.LUT R6, R0.reuse, 0x50, RZ, 0x3c, !PT ;  /* 0x0000005000067812 */ /* 0x040fe200078e3cff */
[----:B------:R-:W-:Y:S01]  /*2ca0*/  STS.128 [R4+UR7], R16 ;  /* 0x0000001004007988 */ /* 0x000fe20008000c07 */
[----:B------:R-:W-:-:S03]  /*2cb0*/  LOP3.LUT R7, R0, 0x60, RZ, 0x3c, !PT ;  /* 0x0000006000077812 */ /* 0x000fc600078e3cff */
[----:B------:R-:W-:Y:S04]  /*2cc0*/  STS.128 [R5+UR7], R20 ;  /* 0x0000001405007988 */ /* 0x000fe80008000c07 */
[----:B------:R-:W-:Y:S04]  /*2cd0*/  STS.128 [R6+UR7], R24 ;  /* 0x0000001806007988 */ /* 0x000fe80008000c07 */
[----:B------:R-:W-:Y:S04]  /*2ce0*/  STS.128 [R7+UR7], R28 ;  /* 0x0000001c07007988 */ /* 0x000fe80008000c07 */
[----:B------:R-:W-:Y:S01]  /*2cf0*/  STS.128 [R133+UR7], R32 ;  /* 0x0000002085007988 */ /* 0x000fe20008000c07 */
[----:B------:R-:W-:Y:S06]  /*2d00*/  BAR.SYNC.DEFER_BLOCKING 0x0 ;  /* 0x0000000000007b1d */ /* 0x000fec0000010000 */
[----:B------:R-:W-:Y:S04]  /*2d10*/  LDSM.16.M88.4 R136, [R2] ;  /* 0x000000000288783b */ /* 0x000fe80000000200 */
[----:B------:R-:W0:Y:S04]  /*2d20*/  LDSM.16.M88.4 R32, [R2+0x100] ;  /* 0x000100000220783b */ /* 0x000e280000000200 */
[----:B------:R-:W1:Y:S04]  /*2d30*/  LDSM.16.M88.4 R28, [R2+0x200] ;  /* 0x00020000021c783b */ /* 0x000e680000000200 */
[----:B------:R-:W2:Y:S04]  /*2d40*/  LDSM.16.M88.4 R24, [R2+0x300] ;  /* 0x000300000218783b */ /* 0x000ea80000000200 */
[----:B------:R-:W3:Y:S04]  /*2d50*/  LDSM.16.M88.4 R20, [R2+0x400] ;  /* 0x000400000214783b */ /* 0x000ee80000000200 */
[----:B------:R-:W-:Y:S04]  /*2d60*/  LDSM.16.M88.4 R16, [R2+0x500] ;  /* 0x000500000210783b */ /* 0x000fe80000000200 */
[----:B------:R-:W-:Y:S04]  /*2d70*/  LDSM.16.M88.4 R12, [R2+0x600] ;  /* 0x00060000020c783b */ /* 0x000fe80000000200 */
[----:B------:R-:W-:Y:S01]  /*2d80*/  LDSM.16.M88.4 R8, [R2+0x700] ;  /* 0x000700000208783b */ /* 0x000fe20000000200 */
[----:B------:R-:W-:Y:S06]  /*2d90*/  BAR.SYNC.DEFER_BLOCKING 0x0 ;  /* 0x0000000000007b1d */ /* 0x000fec0000010000 */
[----:B------:R-:W-:Y:S04]  /*2da0*/  STS.128 [R0+UR7], R36 ;  /* 0x0000002400007988 */ /* 0x000fe80008000c07 */
[----:B------:R-:W-:Y:S04]  /*2db0*/  STS.128 [R3+UR7], R40 ;  /* 0x0000002803007988 */ /* 0x000fe80008000c07 */
[----:B------:R-:W-:Y:S04]  /*2dc0*/  STS.128 [R132+UR7], R44 ;  /* 0x0000002c84007988 */ /* 0x000fe80008000c07 */
[----:B------:R-:W-:Y:S04]  /*2dd0*/  STS.128 [R4+UR7], R48 ;  /* 0x0000003004007988 */ /* 0x000fe80008000c07 */
[----:B------:R-:W-:Y:S04]  /*2de0*/  STS.128 [R5+UR7], R52 ;  /* 0x0000003405007988 */ /* 0x000fe80008000c07 */
[----:B------:R-:W-:Y:S04]  /*2df0*/  STS.128 [R6+UR7], R56 ;  /* 0x0000003806007988 */ /* 0x000fe80008000c07 */
[----:B------:R-:W-:Y:S04]  /*2e00*/  STS.128 [R7+UR7], R60 ;  /* 0x0000003c07007988 */ /* 0x000fe80008000c07 */
[----:B------:R-:W-:Y:S01]  /*2e10*/  STS.128 [R133+UR7], R64 ;  /* 0x0000004085007988 */ /* 0x000fe20008000c07 */
[----:B------:R-:W-:Y:S06]  /*2e20*/  BAR.SYNC.DEFER_BLOCKING 0x0 ;  /* 0x0000000000007b1d */ /* 0x000fec0000010000 */
[----:B------:R-:W-:Y:S04]  /*2e30*/  LDSM.16.M88.4 R64, [R2] ;  /* 0x000000000240783b */ /* 0x000fe80000000200 */
[----:B------:R-:W-:Y:S04]  /*2e40*/  LDSM.16.M88.4 R60, [R2+0x100] ;  /* 0x00010000023c783b */ /* 0x000fe80000000200 */
[----:B------:R-:W-:Y:S04]  /*2e50*/  LDSM.16.M88.4 R56, [R2+0x200] ;  /* 0x000200000238783b */ /* 0x000fe80000000200 */
[----:B------:R-:W-:Y:S04]  /*2e60*/  LDSM.16.M88.4 R52, [R2+0x300] ;  /* 0x000300000234783b */ /* 0x000fe80000000200 */
[----:B------:R-:W4:Y:S04]  /*2e70*/  LDSM.16.M88.4 R48, [R2+0x400] ;  /* 0x000400000230783b */ /* 0x000f280000000200 */
[----:B------:R-:W5:Y:S04]  /*2e80*/  LDSM.16.M88.4 R44, [R2+0x500] ;  /* 0x00050000022c783b */ /* 0x000f680000000200 */
        /* <DEDUP_REMOVED lines=12> */
[----:B------:R-:W0:Y:S04]  /*2f50*/  LDSM.16.M88.4 R68, [R2] ;  /* 0x000000000244783b */ /* 0x000e280000000200 */
[----:B------:R-:W0:Y:S04]  /*2f60*/  LDSM.16.M88.4 R72, [R2+0x100] ;  /* 0x000100000248783b */ /* 0x000e280000000200 */
[----:B------:R-:W0:Y:S04]  /*2f70*/  LDSM.16.M88.4 R76, [R2+0x200] ;  /* 0x00020000024c783b */ /* 0x000e280000000200 */
[----:B------:R-:W0:Y:S04]  /*2f80*/  LDSM.16.M88.4 R80, [R2+0x300] ;  /* 0x000300000250783b */ /* 0x000e280000000200 */
[----:B------:R-:W0:Y:S04]  /*2f90*/  LDSM.16.M88.4 R84, [R2+0x400] ;  /* 0x000400000254783b */ /* 0x000e280000000200 */
[----:B------:R-:W0:Y:S04]  /*2fa0*/  LDSM.16.M88.4 R88, [R2+0x500] ;  /* 0x000500000258783b */ /* 0x000e280000000200 */
[----:B------:R-:W0:Y:S04]  /*2fb0*/  LDSM.16.M88.4 R92, [R2+0x600] ;  /* 0x00060000025c783b */ /* 0x000e280000000200 */
[----:B------:R-:W0:Y:S01]  /*2fc0*/  LDSM.16.M88.4 R96, [R2+0x700] ;  /* 0x000700000260783b */ /* 0x000e220000000200 */
        /* <DEDUP_REMOVED lines=10> */
[----:B0-----:R-:W-:Y:S04]  /*3070*/  STG.E desc[UR12][R140.64+0x2000], R32 ;  /* 0x002000208c007986 */ /* 0x001fe8000c10190c */
[----:B------:R-:W-:Y:S04]  /*3080*/  STG.E desc[UR12][R140.64+0x2800], R33 ;  /* 0x002800218c007986 */ /* 0x000fe8000c10190c */
[----:B------:R-:W-:Y:S04]  /*3090*/  STG.E desc[UR12][R140.64+0x3000], R34 ;  /* 0x003000228c007986 */ /* 0x000fe8000c10190c */
[----:B------:R-:W-:Y:S04]  /*30a0*/  STG.E desc[UR12][R140.64+0x3800], R35 ;  /* 0x003800238c007986 */ /* 0x000fe8000c10190c */
[----:B-1----:R-:W-:Y:S04]  /*30b0*/  STG.E desc[UR12][R140.64+0x4000], R28 ;  /* 0x0040001c8c007986 */ /* 0x002fe8000c10190c */
[----:B------:R-:W-:Y:S04]  /*30c0*/  STG.E desc[UR12][R140.64+0x4800], R29 ;  /* 0x0048001d8c007986 */ /* 0x000fe8000c10190c */
[----:B------:R-:W-:Y:S04]  /*30d0*/  STG.E desc[UR12][R140.64+0x5000], R30 ;  /* 0x0050001e8c007986 */ /* 0x000fe8000c10190c */
[----:B------:R-:W-:Y:S04]  /*30e0*/  STG.E desc[UR12][R140.64+0x5800], R31 ;  /* 0x0058001f8c007986 */ /* 0x000fe8000c10190c */
[----:B--2---:R-:W-:Y:S04]  /*30f0*/  STG.E desc[UR12][R140.64+0x6000], R24 ;  /* 0x006000188c007986 */ /* 0x004fe8000c10190c */
[----:B------:R-:W-:Y:S04]  /*3100*/  STG.E desc[UR12][R140.64+0x6800], R25 ;  /* 0x006800198c007986 */ /* 0x000fe8000c10190c */
[----:B------:R-:W-:Y:S04]  /*3110*/  STG.E desc[UR12][R140.64+0x7000], R26 ;  /* 0x0070001a8c007986 */ /* 0x000fe8000c10190c */
[----:B------:R-:W-:Y:S04]  /*3120*/  STG.E desc[UR12][R140.64+0x7800], R27 ;  /* 0x0078001b8c007986 */ /* 0x000fe8000c10190c */
[----:B---3--:R-:W-:Y:S04]  /*3130*/  STG.E desc[UR12][R140.64+0x8000], R20 ;  /* 0x008000148c007986 */ /* 0x008fe8000c10190c */
[----:B----4-:R-:W-:Y:S04]  /*3140*/  STG.E desc[UR12][R140.64+0x8080], R48 ;  /* 0x008080308c007986 */ /* 0x010fe8000c10190c */
[----:B------:R-:W-:Y:S04]  /*3150*/  STG.E desc[UR12][R140.64+0x8800], R21 ;  /* 0x008800158c007986 */ /* 0x000fe8000c10190c */
[----:B------:R-:W-:Y:S04]  /*3160*/  STG.E desc[UR12][R140.64+0x8880], R49 ;  /* 0x008880318c007986 */ /* 0x000fe8000c10190c */
[----:B------:R-:W-:Y:S04]  /*3170*/  STG.E desc[UR12][R140.64+0x9000], R22 ;  /* 0x009000168c007986 */ /* 0x000fe8000c10190c */
[----:B------:R-:W-:Y:S04]  /*3180*/  STG.E desc[UR12][R140.64+0x9080], R50 ;  /* 0x009080328c007986 */ /* 0x000fe8000c10190c */
[----:B------:R-:W-:Y:S04]  /*3190*/  STG.E desc[UR12][R140.64+0x9800], R23 ;  /* 0x009800178c007986 */ /* 0x000fe8000c10190c */
[----:B------:R-:W-:Y:S04]  /*31a0*/  STG.E desc[UR12][R140.64+0x9880], R51 ;  /* 0x009880338c007986 */ /* 0x000fe8000c10190c */
[----:B------:R-:W-:Y:S04]  /*31b0*/  STG.E desc[UR12][R140.64+0xa000], R16 ;  /* 0x00a000108c007986 */ /* 0x000fe8000c10190c */
[----:B-----5:R-:W-:Y:S04]  /*31c0*/  STG.E desc[UR12][R140.64+0xa080], R44 ;  /* 0x00a0802c8c007986 */ /* 0x020fe8000c10190c */
[----:B------:R-:W-:Y:S04]  /*31d0*/  STG.E desc[UR12][R140.64+0xa800], R17 ;  /* 0x00a800118c007986 */ /* 0x000fe8000c10190c */
[----:B------:R-:W-:Y:S04]  /*31e0*/  STG.E desc[UR12][R140.64+0xa880], R45 ;  /* 0x00a8802d8c007986 */ /* 0x000fe8000c10190c */
[----:B------:R-:W-:Y:S04]  /*31f0*/  STG.E desc[UR12][R140.64+0xb000], R18 ;  /* 0x00b000128c007986 */ /* 0x000fe8000c10190c */
[----:B------:R-:W-:Y:S04]  /*3200*/  STG.E desc[UR12][R140.64+0xb080], R46 ;  /* 0x00b0802e8c007986 */ /* 0x000fe8000c10190c */
[----:B------:R-:W-:Y:S04]  /*3210*/  STG.E desc[UR12][R140.64+0xb800], R19 ;  /* 0x00b800138c007986 */ /* 0x000fe8000c10190c */
[----:B------:R-:W-:Y:S04]  /*3220*/  STG.E desc[UR12][R140.64+0xb880], R47 ;  /* 0x00b8802f8c007986 */ /* 0x000fe8000c10190c */
[----:B------:R-:W0:Y:S04]  /*3230*/  LDSM.16.M88.4 R4, [R2] ;  /* 0x000000000204783b */ /* 0x000e280000000200 */
[----:B------:R-:W1:Y:S04]  /*3240*/  LDSM.16.M88.4 R24, [R2+0x100] ;  /* 0x000100000218783b */ /* 0x000e680000000200 */
[----:B------:R-:W2:Y:S04]  /*3250*/  LDSM.16.M88.4 R20, [R2+0x200] ;  /* 0x000200000214783b */ /* 0x000ea80000000200 */
[----:B------:R-:W3:Y:S04]  /*3260*/  LDSM.16.M88.4 R28, [R2+0x300] ;  /* 0x00030000021c783b */ /* 0x000ee80000000200 */
[----:B------:R-:W4:Y:S04]  /*3270*/  LDSM.16.M88.4 R32, [R2+0x400] ;  /* 0x000400000220783b */ /* 0x000f280000000200 */
[----:B------:R-:W5:Y:S04]  /*3280*/  LDSM.16.M88.4 R48, [R2+0x500] ;  /* 0x000500000230783b */ /* 0x000f680000000200 */
[----:B------:R-:W0:Y:S04]  /*3290*/  LDSM.16.M88.4 R16, [R2+0x600] ;  /* 0x000600000210783b */ /* 0x000e280000000200 */
[----:B------:R-:W0:Y:S04]  /*32a0*/  LDSM.16.M88.4 R44, [R2+0x700] ;  /* 0x00070000022c783b */ /* 0x000e280000000200 */
[----:B------:R0:W-:Y:S04]  /*32b0*/  STG.E desc[UR12][R140.64], R136 ;  /* 0x000000888c007986 */ /* 0x0001e8000c10190c */
        /* <DEDUP_REMOVED lines=65> */
[----:B0-----:R0:W-:Y:S04]  /*36d0*/  STG.E desc[UR12][R140.64+0x180], R4 ;  /* 0x000180048c007986 */ /* 0x0011e8000c10190c */
[----:B------:R0:W-:Y:S04]  /*36e0*/  STG.E desc[UR12][R140.64+0x980], R5 ;  /* 0x000980058c007986 */ /* 0x0001e8000c10190c */
[----:B------:R0:W-:Y:S04]  /*36f0*/  STG.E desc[UR12][R140.64+0x1180], R6 ;  /* 0x001180068c007986 */ /* 0x0001e8000c10190c */
[----:B------:R0:W-:Y:S04]  /*3700*/  STG.E desc[UR12][R140.64+0x1980], R7 ;  /* 0x001980078c007986 */ /* 0x0001e8000c10190c */
[----:B-1----:R0:W-:Y:S04]  /*3710*/  STG.E desc[UR12][R140.64+0x2180], R24 ;  /* 0x002180188c007986 */ /* 0x0021e8000c10190c */
[----:B------:R0:W-:Y:S04]  /*3720*/  STG.E desc[UR12][R140.64+0x2980], R25 ;  /* 0x002980198c007986 */ /* 0x0001e8000c10190c */
[----:B------:R0:W-:Y:S04]  /*3730*/  STG.E desc[UR12][R140.64+0x3180], R26 ;  /* 0x0031801a8c007986 */ /* 0x0001e8000c10190c */
[----:B------:R0:W-:Y:S04]  /*3740*/  STG.E desc[UR12][R140.64+0x3980], R27 ;  /* 0x0039801b8c007986 */ /* 0x0001e8000c10190c */
[----:B--2---:R0:W-:Y:S04]  /*3750*/  STG.E desc[UR12][R140.64+0x4180], R20 ;  /* 0x004180148c007986 */ /* 0x0041e8000c10190c */
[----:B------:R0:W-:Y:S04]  /*3760*/  STG.E desc[UR12][R140.64+0x4980], R21 ;  /* 0x004980158c007986 */ /* 0x0001e8000c10190c */
[----:B------:R0:W-:Y:S04]  /*3770*/  STG.E desc[UR12][R140.64+0x5180], R22 ;  /* 0x005180168c007986 */ /* 0x0001e8000c10190c */
[----:B------:R0:W-:Y:S04]  /*3780*/  STG.E desc[UR12][R140.64+0x5980], R23 ;  /* 0x005980178c007986 */ /* 0x0001e8000c10190c */
[----:B---3--:R0:W-:Y:S04]  /*3790*/  STG.E desc[UR12][R140.64+0x6180], R28 ;  /* 0x0061801c8c007986 */ /* 0x0081e8000c10190c */
[----:B------:R0:W-:Y:S04]  /*37a0*/  STG.E desc[UR12][R140.64+0x6980], R29 ;  /* 0x0069801d8c007986 */ /* 0x0001e8000c10190c */
[----:B------:R0:W-:Y:S04]  /*37b0*/  STG.E desc[UR12][R140.64+0x7180], R30 ;  /* 0x0071801e8c007986 */ /* 0x0001e8000c10190c */
[----:B------:R0:W-:Y:S04]  /*37c0*/  STG.E desc[UR12][R140.64+0x7980], R31 ;  /* 0x0079801f8c007986 */ /* 0x0001e8000c10190c */
[----:B----4-:R0:W-:Y:S04]  /*37d0*/  STG.E desc[UR12][R140.64+0x8180], R32 ;  /* 0x008180208c007986 */ /* 0x0101e8000c10190c */
[----:B------:R0:W-:Y:S04]  /*37e0*/  STG.E desc[UR12][R140.64+0x8980], R33 ;  /* 0x008980218c007986 */ /* 0x0001e8000c10190c */
[----:B------:R0:W-:Y:S04]  /*37f0*/  STG.E desc[UR12][R140.64+0x9180], R34 ;  /* 0x009180228c007986 */ /* 0x0001e8000c10190c */
[----:B------:R0:W-:Y:S04]  /*3800*/  STG.E desc[UR12][R140.64+0x9980], R35 ;  /* 0x009980238c007986 */ /* 0x0001e8000c10190c */
[----:B-----5:R0:W-:Y:S04]  /*3810*/  STG.E desc[UR12][R140.64+0xa180], R48 ;  /* 0x00a180308c007986 */ /* 0x0201e8000c10190c */
        /* <DEDUP_REMOVED lines=12> */
[----:B------:R0:W-:Y:S01]  /*38e0*/  STG.E desc[UR12][R134.64+0xf980], R47 ;  /* 0x00f9802f86007986 */ /* 0x0001e2000c10190c */
[----:B------:R-:W-:Y:S06]  /*38f0*/  BAR.SYNC.DEFER_BLOCKING 0x0 ;  /* 0x0000000000007b1d */ /* 0x000fec0000010000 */
[----:B------:R-:W-:Y:S05]  /*3900*/  @P1 BRA `(.L_x_8) ;  /* 0x00000000009c1947 */ /* 0x000fea0003800000 */
[----:B------:R-:W-:Y:S01]  /*3910*/  NOP ;  /* 0x0000000000007918 */ /* 0x000fe20000000000 */
[----:B------:R-:W-:Y:S01]  /*3920*/  UMOV UR4, 0x50 ;  /* 0x0000005000047882 */ /* 0x000fe20000000000 */
[----:B------:R-:W-:Y:S01]  /*3930*/  IMAD.U32 R0, RZ, RZ, UR11 ;  /* 0x0000000bff007e24 */ /* 0x000fe2000f8e00ff */
[----:B------:R-:W-:Y:S01]  /*3940*/  ULEA UR6, UR6, UR4, 0x18 ;  /* 0x0000000406067291 */ /* 0x000fe2000f8ec0ff */
[----:B------:R-:W-:Y:S02]  /*3950*/  IMAD.MOV.U32 R3, RZ, RZ, 0xf ;  /* 0x0000000fff037424 */ /* 0x000fe400078e00ff */
[----:B0-----:R-:W-:Y:S01]  /*3960*/  IMAD.MOV.U32 R7, RZ, RZ, 0x1 ;  /* 0x00000001ff077424 */ /* 0x001fe200078e00ff */
[----:B------:R-:W-:-:S04]  /*3970*/  LOP3.LUT R0, R0, 0xffff, RZ, 0xc0, !PT ;  /* 0x0000ffff00007812 */ /* 0x000fc800078ec0ff */
[----:B------:R-:W-:Y:S01]  /*3980*/  SHF.R.U32.HI R0, RZ, 0x5, R0 ;  /* 0x00000005ff007819 */ /* 0x000fe20000011600 */
[----:B------:R-:W0:Y:S04]  /*3990*/  LDS R5, [UR6] ;  /* 0x00000006ff057984 */ /* 0x000e280008000800 */
[----:B------:R-:W-:Y:S01]  /*39a0*/  VIADD R2, R0, 0x10 ;  /* 0x0000001000027836 */ /* 0x000fe20000000000 */
[----:B------:R-:W-:-:S04]  /*39b0*/  SHF.L.U32 R0, R3, R0, RZ ;  /* 0x0000000003007219 */ /* 0x000fc800000006ff */
[----:B------:R-:W-:-:S04]  /*39c0*/  SHF.L.U32 R3, R7, R2, RZ ;  /* 0x0000000207037219 */ /* 0x000fc800000006ff */
[----:B------:R-:W-:-:S04]  /*39d0*/  LOP3.LUT R0, R3, R0, RZ, 0xfc, !PT ;  /* 0x0000000003007212 */ /* 0x000fc800078efcff */
[C---:B------:R-:W-:Y:S02]  /*39e0*/  LOP3.LUT R2, R0.reuse, 0xffff, RZ, 0xc0, !PT ;  /* 0x0000ffff00027812 */ /* 0x040fe400078ec0ff */
[----:B0-----:R-:W-:-:S04]  /*39f0*/  LOP3.LUT R3, R0, 0xffff, R5, 0x80, !PT ;  /* 0x0000ffff00037812 */ /* 0x001fc800078e8005 */
[----:B------:R-:W-:-:S13]  /*3a00*/  ISETP.NE.AND P0, PT, R3, R2, PT ;  /* 0x000000020300720c */ /* 0x000fda0003f05270 */
[----:B------:R-:W-:Y:S05]  /*3a10*/  @P0 BRA `(.L_x_9) ;  /* 0x0000000000500947 */ /* 0x000fea0003800000 */
[----:B------:R-:W-:Y:S02]  /*3a20*/  SHF.R.U32.HI R5, RZ, 0x10, R5 ;  /* 0x00000010ff057819 */ /* 0x000fe40000011605 */
[----:B------:R-:W-:-:S04]  /*3a30*/  SHF.R.U32.HI R2, RZ, 0x10, R0 ;  /* 0x00000010ff027819 */ /* 0x000fc80000011600 */
[----:B------:R-:W-:-:S04]  /*3a40*/  LOP3.LUT R5, R5, R2, RZ, 0xc0, !PT ;  /* 0x0000000205057212 */ /* 0x000fc800078ec0ff */
[----:B------:R-:W-:-:S13]  /*3a50*/  ISETP.NE.AND P0, PT, R5, R2, PT ;  /* 0x000000020500720c */ /* 0x000fda0003f05270 */
[----:B------:R-:W-:Y:S05]  /*3a60*/  @P0 BRA `(.L_x_10) ;  /* 0x0000000000300947 */ /* 0x000fea0003800000 */
[----:B------:R-:W-:Y:S01]  /*3a70*/  R2UR UR4, R0 ;  /* 0x00000000000472ca */ /* 0x000fe200000e0000 */
[----:B------:R-:W-:Y:S01]  /*3a80*/  VOTEU.ANY UR5, UPT, PT ;  /* 0x0000000000057886 */ /* 0x000fe200038e0100 */
[----:B------:R-:W0:Y:S01]  /*3a90*/  S2R R0, SR_LANEID ;  /* 0x0000000000007919 */ /* 0x000e220000000000 */
[----:B------:R-:W-:-:S10]  /*3aa0*/  UFLO.U32 UR5, UR5 ;  /* 0x00000005000572bd */ /* 0x000fd400080e0000 */
[----:B------:R-:W-:-:S06]  /*3ab0*/  ULOP3.LUT UR4, URZ, UR4, URZ, 0x33, !UPT ;  /* 0x00000004ff047292 */ /* 0x000fcc000f8e33ff */
[----:B------:R-:W-:-:S04]  /*3ac0*/  IMAD.U32 R2, RZ, RZ, UR4 ;  /* 0x00000004ff027e24 */ /* 0x000fc8000f8e00ff */
[----:B------:R-:W1:Y:S02]  /*3ad0*/  REDUX UR7, R2 ;  /* 0x00000000020773c4 */ /* 0x000e640000000000 */
[----:B------:R2:W-:Y:S01]  /*3ae0*/  UTCATOMSWS.AND URZ, UR4 ;  /* 0x0000000400ff79e3 */ /* 0x0005e20008000000 */
[----:B0-----:R-:W-:Y:S01]  /*3af0*/  ISETP.EQ.U32.AND P0, PT, R0, UR5, PT ;  /* 0x0000000500007c0c */ /* 0x001fe2000bf02070 */
[----:B-1----:R-:W-:-:S12]  /*3b00*/  IMAD.U32 R0, RZ, RZ, UR7 ;  /* 0x00000007ff007e24 */ /* 0x002fd8000f8e00ff */
[----:B------:R2:W-:Y:S01]  /*3b10*/  @P0 ATOMS.AND RZ, [UR6], R0 ;  /* 0x00000000ffff098c */ /* 0x0005e2000a800006 */
[----:B------:R-:W-:Y:S05]  /*3b20*/  BRA `(.L_x_8) ;  /* 0x0000000000147947 */ /* 0x000fea0003800000 */
.L_x_10:
[----:B------:R-:W-:-:S07]  /*3b30*/  MOV R2, 0x3b50 ;  /* 0x00003b5000027802 */ /* 0x000fce0000000f00 */
[----:B------:R-:W-:Y:S05]  /*3b40*/  CALL.REL.NOINC `($__internal_0_$__cuda_sm10x_tcgen05_guardrail_trap_col_being_dealloced_not_returned_by_alloc) ;  /* 0x0000000000207944 */ /* 0x000fea0003c00000 */
[----:B------:R-:W-:Y:S05]  /*3b50*/  BRA `(.L_x_8) ;  /* 0x0000000000087947 */ /* 0x000fea0003800000 */
.L_x_9:
[----:B------:R-:W-:-:S07]  /*3b60*/  MOV R2, 0x3b80 ;  /* 0x00003b8000027802 */ /* 0x000fce0000000f00 */
[----:B------:R-:W-:Y:S05]  /*3b70*/  CALL.REL.NOINC `($__internal_2_$__cuda_sm10x_tcgen05_guardrail_trap_unallocated_columns_being_dealloced) ;  /* 0x00000000002c7944 */ /* 0x000fea0003c00000 */
.L_x_8:
[----:B------:R-:W-:Y:S01]  /*3b80*/  NOP ;  /* 0x0000000000007918 */ /* 0x000fe20000000000 */
[----:B--2---:R-:W-:Y:S05]  /*3b90*/  EXIT ;  /* 0x000000000000794d */ /* 0x004fea0003800000 */
.L_x_7:
[----:B------:R-:W0:Y:S02]  /*3ba0*/  SYNCS.PHASECHK.TRANS64.TRYWAIT P0, [UR7+0x10000], RZ ;  /* 0x010000ffff0075a7 */ /* 0x000e240008001107 */
[----:B0-----:R-:W-:Y:S05]  /*3bb0*/  @!P0 BRA `(.L_x_7) ;  /* 0xfffffffc00f88947 */ /* 0x001fea000383ffff */
[----:B------:R-:W-:Y:S05]  /*3bc0*/  BRA `(.L_x_11) ;  /* 0xffffffec00a07947 */ /* 0x000fea000383ffff */
        .weak           $__internal_0_$__cuda_sm10x_tcgen05_guardrail_trap_col_being_dealloced_not_returned_by_alloc
        .type           $__internal_0_$__cuda_sm10x_tcgen05_guardrail_trap_col_being_dealloced_not_returned_by_alloc,@function
        .size           $__internal_0_$__cuda_sm10x_tcgen05_guardrail_trap_col_being_dealloced_not_returned_by_alloc,($__internal_1_$__cuda_sm10x_tcgen05_guardrail_trap_phase_invalid_during_alloc - $__internal_0_$__cuda_sm10x_tcgen05_guardrail_trap_col_being_dealloced_not_returned_by_alloc)
$__internal_0_$__cuda_sm10x_tcgen05_guardrail_trap_col_being_dealloced_not_returned_by_alloc:
[----:B------:R-:W-:Y:S05]  /*3bd0*/  BPT.TRAP 0x1 ;  /* 0x000000040000795c */ /* 0x000fea0000300000 */
[----:B------:R-:W-:-:S04]  /*3be0*/  IMAD.MOV.U32 R3, RZ, RZ, 0x0 ;  /* 0x00000000ff037424 */ /* 0x000fc800078e00ff */
[----:B------:R-:W-:Y:S05]  /*3bf0*/  RET.REL.NODEC R2 `(gluon_mma) ;  /* 0xffffffc402007950 */ /* 0x000fea0003c3ffff */
        .weak           $__internal_1_$__cuda_sm10x_tcgen05_guardrail_trap_phase_invalid_during_alloc
        .type           $__internal_1_$__cuda_sm10x_tcgen05_guardrail_trap_phase_invalid_during_alloc,@function
        .size           $__internal_1_$__cuda_sm10x_tcgen05_guardrail_trap_phase_invalid_during_alloc,($__internal_2_$__cuda_sm10x_tcgen05_guardrail_trap_unallocated_columns_being_dealloced - $__internal_1_$__cuda_sm10x_tcgen05_guardrail_trap_phase_invalid_during_alloc)
$__internal_1_$__cuda_sm10x_tcgen05_guardrail_trap_phase_invalid_during_alloc:
[----:B------:R-:W-:Y:S05]  /*3c00*/  BPT.TRAP 0x1 ;  /* 0x000000040000795c */ /* 0x000fea0000300000 */
[----:B------:R-:W-:-:S04]  /*3c10*/  IMAD.MOV.U32 R3, RZ, RZ, 0x0 ;  /* 0x00000000ff037424 */ /* 0x000fc800078e00ff */
[----:B------:R-:W-:Y:S05]  /*3c20*/  RET.REL.NODEC R2 `(gluon_mma) ;  /* 0xffffffc002f47950 */ /* 0x000fea0003c3ffff */
        .weak           $__internal_2_$__cuda_sm10x_tcgen05_guardrail_trap_unallocated_columns_being_dealloced
        .type           $__internal_2_$__cuda_sm10x_tcgen05_guardrail_trap_unallocated_columns_being_dealloced,@function
        .size           $__internal_2_$__cuda_sm10x_tcgen05_guardrail_trap_unallocated_columns_being_dealloced,(.L_x_15 - $__internal_2_$__cuda_sm10x_tcgen05_guardrail_trap_unallocated_columns_being_dealloced)
$__internal_2_$__cuda_sm10x_tcgen05_guardrail_trap_unallocated_columns_being_dealloced:
[----:B------:R-:W-:Y:S05]  /*3c30*/  BPT.TRAP 0x1 ;  /* 0x000000040000795c */ /* 0x000fea0000300000 */
[----:B------:R-:W-:-:S04]  /*3c40*/  IMAD.MOV.U32 R3, RZ, RZ, 0x0 ;  /* 0x00000000ff037424 */ /* 0x000fc800078e00ff */
[----:B------:R-:W-:Y:S05]  /*3c50*/  RET.REL.NODEC R2 `(gluon_mma) ;  /* 0xffffffc002e87950 */ /* 0x000fea0003c3ffff */
.L_x_12:
[----:B------:R-:W-:-:S00]  /*3c60*/  BRA `(.L_x_12) ;  /* 0xfffffffc00fc7947 */ /* 0x000fc0000383ffff */
[----:B------:R-:W-:-:S00]  /*3c70*/  NOP ;  /* 0x0000000000007918 */ /* 0x000fc00000000000 */
        /* <DEDUP_REMOVED lines=8> */
.L_x_15:


//--------------------- .nv.shared.gluon_mma      --------------------------
	.section	.nv.shared.gluon_mma,"aw",@nobits
	.sectionflags	@""
	.align	16
	.zero		1024


//--------------------- .nv.shared.reserved.0     --------------------------
	.section	.nv.shared.reserved.0,"aw",@nobits
	.align	8
	.weak		__nv_reservedSMEM_offset_0_alias
	.size		__nv_reservedSMEM_offset_0_alias, 0, 64
	.other		__nv_reservedSMEM_offset_0_alias,@"STO_CUDA_RESERVED_SHARED STV_DEFAULT"
__nv_reservedSMEM_offset_0_alias:
	.zero		0
.nv.shared.reserved.0:
	.zero		64
	.weak		__nv_reservedSMEM_allocation_phase
	.type		__nv_reservedSMEM_allocation_phase,@object
	.size		__nv_reservedSMEM_allocation_phase,(.L_0 - __nv_reservedSMEM_allocation_phase)
__nv_reservedSMEM_allocation_phase:
	.zero		1
.L_0:
	.zero		7
	.weak		__nv_reservedSMEM_devtool_atexit_pc
	.type		__nv_reservedSMEM_devtool_atexit_pc,@object
	.size		__nv_reservedSMEM_devtool_atexit_pc,(__nv_reservedSMEM_allocation_mask - __nv_reservedSMEM_devtool_atexit_pc)
__nv_reservedSMEM_devtool_atexit_pc:
	.zero		8
	.weak		__nv_reservedSMEM_allocation_mask
	.type		__nv_reservedSMEM_allocation_mask,@object
	.size		__nv_reservedSMEM_allocation_mask,(.L_2 - __nv_reservedSMEM_allocation_mask)
__nv_reservedSMEM_allocation_mask:
	.zero		4
.L_2:


//--------------------- .nv.constant0.gluon_mma   --------------------------
	.section	.nv.constant0.gluon_mma,"a",@progbits
	.sectionflags	@""
	.align	4
.nv.constant0.gluon_mma:
	.zero		936


//--------------------- SYMBOLS --------------------------

	.type		.nv.reservedSmem.offset0,@object
	.size		.nv.reservedSmem.offset0,0x4
	.type		.nv.reservedSmem.cap,@object
	.size		.nv.reservedSmem.cap,0x4
